//
// Generated by NVIDIA NVVM Compiler
//
// Compiler Build ID: CL-36424714
// Cuda compilation tools, release 13.0, V13.0.88
// Based on NVVM 20.0.0
//

.version 9.0
.target sm_100
.address_size 64

	// .globl	_Z19register_usage_testPii

.visible .entry _Z19register_usage_testPii(
	.param .u64 .ptr .align 1 _Z19register_usage_testPii_param_0,
	.param .u32 _Z19register_usage_testPii_param_1
)
{
	.reg .pred 	%p<2>;
	.reg .b32 	%r<7>;
	.reg .b64 	%rd<5>;

	ld.param.u64 	%rd1, [_Z19register_usage_testPii_param_0];
	ld.param.u32 	%r2, [_Z19register_usage_testPii_param_1];
	mov.u32 	%r3, %ntid.x;
	mov.u32 	%r4, %ctaid.x;
	mov.u32 	%r5, %tid.x;
	mad.lo.s32 	%r1, %r3, %r4, %r5;
	setp.ge.s32 	%p1, %r1, %r2;
	@%p1 bra 	$L__BB0_2;
	cvta.to.global.u64 	%rd2, %rd1;
	mul.wide.s32 	%rd3, %r1, 4;
	add.s64 	%rd4, %rd2, %rd3;
	mov.b32 	%r6, 11372;
	st.global.u32 	[%rd4], %r6;
$L__BB0_2:
	ret;

}


// ===== COMPILED SASS (sm_100) =====

	.target	sm_100

	.elftype	@"ET_EXEC"


//--------------------- .note.nv.tkinfo           --------------------------
	.section	.note.nv.tkinfo,"",@"SHT_NOTE"
	.sectionflags	@"SHF_NOTE_NV_TKINFO"
	.tkinfo
        /*0018*/ 	.word	0x00000002
        /*0030*/ 	.string	""
        /*0030*/ 	.string	"ptxas"
        /*0030*/ 	.string	"Cuda compilation tools, release 13.0, V13.0.88"
        /*0030*/ 	.string	"Build cuda_13.0.r13.0/compiler.36424714_0"
        /*0030*/ 	.string	"-arch sm_100 -m 64 "



//--------------------- .note.nv.cuinfo           --------------------------
	.section	.note.nv.cuinfo,"",@"SHT_NOTE"
	.sectionflags	@"SHF_NOTE_NV_CUINFO"
        /*0018*/ 	.short	0x0002
        /*001a*/ 	.short	0x0064
        /*001c*/ 	.short	0x0082
	.zero		2


//--------------------- .nv.info                  --------------------------
	.section	.nv.info,"",@"SHT_CUDA_INFO"
	.align	4


	//----- nvinfo : EIATTR_REGCOUNT
	.align		4
        /*0000*/ 	.byte	0x04, 0x2f
        /*0002*/ 	.short	(.L_1 - .L_0)
	.align		4
.L_0:
        /*0004*/ 	.word	index@(_Z19register_usage_testPii)
        /*0008*/ 	.word	0x0000000a


	//----- nvinfo : EIATTR_FRAME_SIZE
	.align		4
.L_1:
        /*000c*/ 	.byte	0x04, 0x11
        /*000e*/ 	.short	(.L_3 - .L_2)
	.align		4
.L_2:
        /*0010*/ 	.word	index@(_Z19register_usage_testPii)
        /*0014*/ 	.word	0x00000000


	//----- nvinfo : EIATTR_MIN_STACK_SIZE
	.align		4
.L_3:
        /*0018*/ 	.byte	0x04, 0x12
        /*001a*/ 	.short	(.L_5 - .L_4)
	.align		4
.L_4:
        /*001c*/ 	.word	index@(_Z19register_usage_testPii)
        /*0020*/ 	.word	0x00000000
.L_5:


//--------------------- .nv.compat                --------------------------
	.section	.nv.compat,"",@"SHT_CUDA_COMPAT_INFO"
	.align	4
        /*0000*/ 	.byte	0x02, 0x09, 0x00, 0x00, 0x02, 0x02, 0x01, 0x00, 0x02, 0x05, 0x05, 0x00, 0x03, 0x07, 0x01, 0x01
        /*0010*/ 	.byte	0x02, 0x03, 0x00, 0x00, 0x02, 0x06, 0x01, 0x00, 0x04, 0x0b, 0x08, 0x00, 0x09, 0x00, 0x00, 0x00
        /*0020*/ 	.byte	0x00, 0x00, 0x00, 0x00


//--------------------- .nv.info._Z19register_usage_testPii --------------------------
	.section	.nv.info._Z19register_usage_testPii,"",@"SHT_CUDA_INFO"
	.sectionflags	@""
	.align	4


	//----- nvinfo : EIATTR_CUDA_API_VERSION
	.align		4
        /*0000*/ 	.byte	0x04, 0x37
        /*0002*/ 	.short	(.L_7 - .L_6)
.L_6:
        /*0004*/ 	.word	0x00000082


	//----- nvinfo : EIATTR_KPARAM_INFO
	.align		4
.L_7:
        /*0008*/ 	.byte	0x04, 0x17
        /*000a*/ 	.short	(.L_9 - .L_8)
.L_8:
        /*000c*/ 	.word	0x00000000
        /*0010*/ 	.short	0x0001
        /*0012*/ 	.short	0x0008
        /*0014*/ 	.byte	0x00, 0xf0, 0x11, 0x00


	//----- nvinfo : EIATTR_KPARAM_INFO
	.align		4
.L_9:
        /*0018*/ 	.byte	0x04, 0x17
        /*001a*/ 	.short	(.L_11 - .L_10)
.L_10:
        /*001c*/ 	.word	0x00000000
        /*0020*/ 	.short	0x0000
        /*0022*/ 	.short	0x0000
        /*0024*/ 	.byte	0x00, 0xf5, 0x21, 0x00


	//----- nvinfo : EIATTR_SPARSE_MMA_MASK
	.align		4
.L_11:
        /*0028*/ 	.byte	0x03, 0x50
        /*002a*/ 	.short	0x0000


	//----- nvinfo : EIATTR_MAXREG_COUNT
	.align		4
        /*002c*/ 	.byte	0x03, 0x1b
        /*002e*/ 	.short	0x00ff


	//----- nvinfo : EIATTR_MERCURY_ISA_VERSION
	.align		4
        /*0030*/ 	.byte	0x03, 0x5f
        /*0032*/ 	.short	0x0101


	//----- nvinfo : EIATTR_VRC_CTA_INIT_COUNT
	.align		4
        /*0034*/ 	.byte	0x02, 0x4a
	.zero		1
	.zero		1


	//----- nvinfo : EIATTR_EXIT_INSTR_OFFSETS
	.align		4
        /*0038*/ 	.byte	0x04, 0x1c
        /*003a*/ 	.short	(.L_13 - .L_12)


	//   ....[0]....
.L_12:
        /*003c*/ 	.word	0x00000070


	//   ....[1]....
        /*0040*/ 	.word	0x000000d0


	//----- nvinfo : EIATTR_CBANK_PARAM_SIZE
	.align		4
.L_13:
        /*0044*/ 	.byte	0x03, 0x19
        /*0046*/ 	.short	0x000c


	//----- nvinfo : EIATTR_PARAM_CBANK
	.align		4
        /*0048*/ 	.byte	0x04, 0x0a
        /*004a*/ 	.short	(.L_15 - .L_14)
	.align		4
.L_14:
        /*004c*/ 	.word	index@(.nv.constant0._Z19register_usage_testPii)
        /*0050*/ 	.short	0x0380
        /*0052*/ 	.short	0x000c


	//----- nvinfo : EIATTR_SW_WAR
	.align		4
.L_15:
        /*0054*/ 	.byte	0x04, 0x36
        /*0056*/ 	.short	(.L_17 - .L_16)
.L_16:
        /*0058*/ 	.word	0x00000008
.L_17:


//--------------------- .nv.callgraph             --------------------------
	.section	.nv.callgraph,"",@"SHT_CUDA_CALLGRAPH"
	.align	4
	.sectionentsize	8
	.align		4
        /*0000*/ 	.word	0x00000000
	.align		4
        /*0004*/ 	.word	0xffffffff
	.align		4
        /*0008*/ 	.word	0x00000000
	.align		4
        /*000c*/ 	.word	0xfffffffe
	.align		4
        /*0010*/ 	.word	0x00000000
	.align		4
        /*0014*/ 	.word	0xfffffffd
	.align		4
        /*0018*/ 	.word	0x00000000
	.align		4
        /*001c*/ 	.word	0xfffffffc


//--------------------- .text._Z19register_usage_testPii --------------------------
	.section	.text._Z19register_usage_testPii,"ax",@progbits
	.align	128
        .global         _Z19register_usage_testPii
        .type           _Z19register_usage_testPii,@function
        .size           _Z19register_usage_testPii,(.L_x_1 - _Z19register_usage_testPii)
        .other          _Z19register_usage_testPii,@"STO_CUDA_ENTRY STV_DEFAULT"
_Z19register_usage_testPii:
.text._Z19register_usage_testPii:
[----:B------:R-:W-:Y:S01]  /*0000*/  LDC R1, c[0x0][0x37c] ;  /* 0x0000df00ff017b82 */ /* 0x000fe20000000800 */
[----:B------:R-:W0:Y:S01]  /*0010*/  S2R R5, SR_CTAID.X ;  /* 0x0000000000057919 */ /* 0x000e220000002500 */
[----:B------:R-:W0:Y:S01]  /*0020*/  LDCU UR4, c[0x0][0x360] ;  /* 0x00006c00ff0477ac */ /* 0x000e220008000800 */
[----:B------:R-:W0:Y:S01]  /*0030*/  S2R R0, SR_TID.X ;  /* 0x0000000000007919 */ /* 0x000e220000002100 */
[----:B------:R-:W1:Y:S01]  /*0040*/  LDCU UR5, c[0x0][0x388] ;  /* 0x00007100ff0577ac */ /* 0x000e620008000800 */
[----:B0-----:R-:W-:-:S05]  /*0050*/  IMAD R5, R5, UR4, R0 ;  /* 0x0000000405057c24 */ /* 0x001fca000f8e0200 */
[----:B-1----:R-:W-:-:S13]  /*0060*/  ISETP.GE.AND P0, PT, R5, UR5, PT ;  /* 0x0000000505007c0c */ /* 0x002fda000bf06270 */
[----:B------:R-:W-:Y:S05]  /*0070*/  @P0 EXIT ;  /* 0x000000000000094d */ /* 0x000fea0003800000 */
[----:B------:R-:W0:Y:S01]  /*0080*/  LDC.64 R2, c[0x0][0x380] ;  /* 0x0000e000ff027b82 */ /* 0x000e220000000a00 */
[----:B------:R-:W1:Y:S01]  /*0090*/  LDCU.64 UR4, c[0x0][0x358] ;  /* 0x00006b00ff0477ac */ /* 0x000e620008000a00 */
[----:B------:R-:W-:Y:S02]  /*00a0*/  HFMA2 R7, -RZ, RZ, 0, 0.069091796875 ;  /* 0x00002c6cff077431 */ /* 0x000fe400000001ff */
[----:B0-----:R-:W-:-:S05]  /*00b0*/  IMAD.WIDE R2, R5, 0x4, R2 ;  /* 0x0000000405027825 */ /* 0x001fca00078e0202 */
[----:B-1----:R-:W-:Y:S01]  /*00c0*/  STG.E desc[UR4][R2.64], R7 ;  /* 0x0000000702007986 */ /* 0x002fe2000c101904 */
[----:B------:R-:W-:Y:S05]  /*00d0*/  EXIT ;  /* 0x000000000000794d */ /* 0x000fea0003800000 */
.L_x_0:
[----:B------:R-:W-:-:S00]  /*00e0*/  BRA `(.L_x_0) ;  /* 0xfffffffc00fc7947 */ /* 0x000fc0000383ffff */
[----:B------:R-:W-:-:S00]  /*00f0*/  NOP ;  /* 0x0000000000007918 */ /* 0x000fc00000000000 */
        /* <DEDUP_REMOVED lines=8> */
.L_x_1:


//--------------------- .nv.shared.reserved.0     --------------------------
	.section	.nv.shared.reserved.0,"aw",@nobits
	.weak		__nv_reservedSMEM_offset_0_alias
	.size		__nv_reservedSMEM_offset_0_alias, 0, 64
	.other		__nv_reservedSMEM_offset_0_alias,@"STO_CUDA_RESERVED_SHARED STV_DEFAULT"
__nv_reservedSMEM_offset_0_alias:
	.zero		0
	.zero		64


//--------------------- .nv.constant0._Z19register_usage_testPii --------------------------
	.section	.nv.constant0._Z19register_usage_testPii,"a",@progbits
	.sectionflags	@""
	.align	4
.nv.constant0._Z19register_usage_testPii:
	.zero		908


//--------------------- SYMBOLS --------------------------

	.type		.nv.reservedSmem.offset0,@object
	.size		.nv.reservedSmem.offset0,0x4
